//
// Generated by NVIDIA NVVM Compiler
//
// Compiler Build ID: CL-36424714
// Cuda compilation tools, release 13.0, V13.0.88
// Based on NVVM 20.0.0
//

.version 9.0
.target sm_100
.address_size 64

	// .globl	dot_topk_kernel
.extern .shared .align 16 .b8 shared_data[];

.visible .entry dot_topk_kernel(
	.param .u64 .ptr .align 1 dot_topk_kernel_param_0,
	.param .u64 .ptr .align 1 dot_topk_kernel_param_1,
	.param .u64 .ptr .align 1 dot_topk_kernel_param_2,
	.param .u64 .ptr .align 1 dot_topk_kernel_param_3,
	.param .u32 dot_topk_kernel_param_4,
	.param .u32 dot_topk_kernel_param_5,
	.param .u32 dot_topk_kernel_param_6
)
{
	.reg .pred 	%p<56>;
	.reg .b16 	%rs<15>;
	.reg .b32 	%r<245>;
	.reg .b32 	%f<177>;
	.reg .b64 	%rd<28>;

	ld.param.u64 	%rd7, [dot_topk_kernel_param_0];
	ld.param.u64 	%rd8, [dot_topk_kernel_param_1];
	ld.param.u64 	%rd5, [dot_topk_kernel_param_2];
	ld.param.u64 	%rd6, [dot_topk_kernel_param_3];
	ld.param.u32 	%r55, [dot_topk_kernel_param_4];
	ld.param.u32 	%r56, [dot_topk_kernel_param_5];
	ld.param.u32 	%r57, [dot_topk_kernel_param_6];
	cvta.to.global.u64 	%rd1, %rd8;
	cvta.to.global.u64 	%rd2, %rd7;
	mov.u32 	%r1, %tid.x;
	mov.u32 	%r58, %ctaid.x;
	mov.u32 	%r59, %ntid.x;
	mad.lo.s32 	%r2, %r58, %r59, %r1;
	setp.ge.s32 	%p1, %r2, %r55;
	@%p1 bra 	$L__BB0_32;
	setp.lt.s32 	%p2, %r56, 1;
	mov.f32 	%f176, 0f00000000;
	@%p2 bra 	$L__BB0_14;
	mul.lo.s32 	%r3, %r56, %r2;
	and.b32  	%r4, %r56, 15;
	setp.lt.u32 	%p3, %r56, 16;
	mov.f32 	%f176, 0f00000000;
	mov.b32 	%r226, 0;
	@%p3 bra 	$L__BB0_5;
	and.b32  	%r226, %r56, 2147483632;
	mov.f32 	%f176, 0f00000000;
	mov.b32 	%r224, 0;
$L__BB0_4:
	.pragma "nounroll";
	add.s32 	%r62, %r224, %r3;
	mul.wide.s32 	%rd9, %r62, 4;
	add.s64 	%rd10, %rd2, %rd9;
	ld.global.nc.f32 	%f18, [%rd10];
	mul.wide.u32 	%rd11, %r224, 4;
	add.s64 	%rd12, %rd1, %rd11;
	ld.global.nc.f32 	%f19, [%rd12];
	fma.rn.f32 	%f20, %f18, %f19, %f176;
	ld.global.nc.f32 	%f21, [%rd10+4];
	ld.global.nc.f32 	%f22, [%rd12+4];
	fma.rn.f32 	%f23, %f21, %f22, %f20;
	ld.global.nc.f32 	%f24, [%rd10+8];
	ld.global.nc.f32 	%f25, [%rd12+8];
	fma.rn.f32 	%f26, %f24, %f25, %f23;
	ld.global.nc.f32 	%f27, [%rd10+12];
	ld.global.nc.f32 	%f28, [%rd12+12];
	fma.rn.f32 	%f29, %f27, %f28, %f26;
	ld.global.nc.f32 	%f30, [%rd10+16];
	ld.global.nc.f32 	%f31, [%rd12+16];
	fma.rn.f32 	%f32, %f30, %f31, %f29;
	ld.global.nc.f32 	%f33, [%rd10+20];
	ld.global.nc.f32 	%f34, [%rd12+20];
	fma.rn.f32 	%f35, %f33, %f34, %f32;
	ld.global.nc.f32 	%f36, [%rd10+24];
	ld.global.nc.f32 	%f37, [%rd12+24];
	fma.rn.f32 	%f38, %f36, %f37, %f35;
	ld.global.nc.f32 	%f39, [%rd10+28];
	ld.global.nc.f32 	%f40, [%rd12+28];
	fma.rn.f32 	%f41, %f39, %f40, %f38;
	ld.global.nc.f32 	%f42, [%rd10+32];
	ld.global.nc.f32 	%f43, [%rd12+32];
	fma.rn.f32 	%f44, %f42, %f43, %f41;
	ld.global.nc.f32 	%f45, [%rd10+36];
	ld.global.nc.f32 	%f46, [%rd12+36];
	fma.rn.f32 	%f47, %f45, %f46, %f44;
	ld.global.nc.f32 	%f48, [%rd10+40];
	ld.global.nc.f32 	%f49, [%rd12+40];
	fma.rn.f32 	%f50, %f48, %f49, %f47;
	ld.global.nc.f32 	%f51, [%rd10+44];
	ld.global.nc.f32 	%f52, [%rd12+44];
	fma.rn.f32 	%f53, %f51, %f52, %f50;
	ld.global.nc.f32 	%f54, [%rd10+48];
	ld.global.nc.f32 	%f55, [%rd12+48];
	fma.rn.f32 	%f56, %f54, %f55, %f53;
	ld.global.nc.f32 	%f57, [%rd10+52];
	ld.global.nc.f32 	%f58, [%rd12+52];
	fma.rn.f32 	%f59, %f57, %f58, %f56;
	ld.global.nc.f32 	%f60, [%rd10+56];
	ld.global.nc.f32 	%f61, [%rd12+56];
	fma.rn.f32 	%f62, %f60, %f61, %f59;
	ld.global.nc.f32 	%f63, [%rd10+60];
	ld.global.nc.f32 	%f64, [%rd12+60];
	fma.rn.f32 	%f176, %f63, %f64, %f62;
	add.s32 	%r224, %r224, 16;
	setp.ne.s32 	%p4, %r224, %r226;
	@%p4 bra 	$L__BB0_4;
$L__BB0_5:
	setp.eq.s32 	%p5, %r4, 0;
	@%p5 bra 	$L__BB0_14;
	and.b32  	%r9, %r56, 7;
	setp.lt.u32 	%p6, %r4, 8;
	@%p6 bra 	$L__BB0_8;
	add.s32 	%r63, %r226, %r3;
	mul.wide.s32 	%rd13, %r63, 4;
	add.s64 	%rd14, %rd2, %rd13;
	ld.global.nc.f32 	%f66, [%rd14];
	mul.wide.u32 	%rd15, %r226, 4;
	add.s64 	%rd16, %rd1, %rd15;
	ld.global.nc.f32 	%f67, [%rd16];
	fma.rn.f32 	%f68, %f66, %f67, %f176;
	ld.global.nc.f32 	%f69, [%rd14+4];
	ld.global.nc.f32 	%f70, [%rd16+4];
	fma.rn.f32 	%f71, %f69, %f70, %f68;
	ld.global.nc.f32 	%f72, [%rd14+8];
	ld.global.nc.f32 	%f73, [%rd16+8];
	fma.rn.f32 	%f74, %f72, %f73, %f71;
	ld.global.nc.f32 	%f75, [%rd14+12];
	ld.global.nc.f32 	%f76, [%rd16+12];
	fma.rn.f32 	%f77, %f75, %f76, %f74;
	ld.global.nc.f32 	%f78, [%rd14+16];
	ld.global.nc.f32 	%f79, [%rd16+16];
	fma.rn.f32 	%f80, %f78, %f79, %f77;
	ld.global.nc.f32 	%f81, [%rd14+20];
	ld.global.nc.f32 	%f82, [%rd16+20];
	fma.rn.f32 	%f83, %f81, %f82, %f80;
	ld.global.nc.f32 	%f84, [%rd14+24];
	ld.global.nc.f32 	%f85, [%rd16+24];
	fma.rn.f32 	%f86, %f84, %f85, %f83;
	ld.global.nc.f32 	%f87, [%rd14+28];
	ld.global.nc.f32 	%f88, [%rd16+28];
	fma.rn.f32 	%f176, %f87, %f88, %f86;
	add.s32 	%r226, %r226, 8;
$L__BB0_8:
	setp.eq.s32 	%p7, %r9, 0;
	@%p7 bra 	$L__BB0_14;
	and.b32  	%r12, %r56, 3;
	setp.lt.u32 	%p8, %r9, 4;
	@%p8 bra 	$L__BB0_11;
	add.s32 	%r64, %r226, %r3;
	mul.wide.s32 	%rd17, %r64, 4;
	add.s64 	%rd18, %rd2, %rd17;
	ld.global.nc.f32 	%f90, [%rd18];
	mul.wide.u32 	%rd19, %r226, 4;
	add.s64 	%rd20, %rd1, %rd19;
	ld.global.nc.f32 	%f91, [%rd20];
	fma.rn.f32 	%f92, %f90, %f91, %f176;
	ld.global.nc.f32 	%f93, [%rd18+4];
	ld.global.nc.f32 	%f94, [%rd20+4];
	fma.rn.f32 	%f95, %f93, %f94, %f92;
	ld.global.nc.f32 	%f96, [%rd18+8];
	ld.global.nc.f32 	%f97, [%rd20+8];
	fma.rn.f32 	%f98, %f96, %f97, %f95;
	ld.global.nc.f32 	%f99, [%rd18+12];
	ld.global.nc.f32 	%f100, [%rd20+12];
	fma.rn.f32 	%f176, %f99, %f100, %f98;
	add.s32 	%r226, %r226, 4;
$L__BB0_11:
	setp.eq.s32 	%p9, %r12, 0;
	@%p9 bra 	$L__BB0_14;
	mov.b32 	%r229, 0;
$L__BB0_13:
	.pragma "nounroll";
	add.s32 	%r66, %r226, %r3;
	mul.wide.s32 	%rd21, %r66, 4;
	add.s64 	%rd22, %rd2, %rd21;
	ld.global.nc.f32 	%f101, [%rd22];
	mul.wide.u32 	%rd23, %r226, 4;
	add.s64 	%rd24, %rd1, %rd23;
	ld.global.nc.f32 	%f102, [%rd24];
	fma.rn.f32 	%f176, %f101, %f102, %f176;
	add.s32 	%r226, %r226, 1;
	add.s32 	%r229, %r229, 1;
	setp.ne.s32 	%p10, %r229, %r12;
	@%p10 bra 	$L__BB0_13;
$L__BB0_14:
	shl.b32 	%r67, %r55, 2;
	mov.u32 	%r68, shared_data;
	add.s32 	%r19, %r68, %r67;
	shl.b32 	%r69, %r2, 2;
	add.s32 	%r70, %r68, %r69;
	st.shared.f32 	[%r70], %f176;
	add.s32 	%r71, %r19, %r69;
	st.shared.u32 	[%r71], %r2;
	bar.sync 	0;
	setp.ne.s32 	%p11, %r1, 0;
	setp.lt.s32 	%p12, %r57, 1;
	or.pred  	%p13, %p11, %p12;
	@%p13 bra 	$L__BB0_32;
	add.s32 	%r20, %r55, -2;
	cvt.u16.u32 	%rs1, %r55;
	cvta.to.global.u64 	%rd3, %rd5;
	cvta.to.global.u64 	%rd4, %rd6;
	mov.b32 	%r230, 0;
	mov.b16 	%rs13, 0;
	mov.u16 	%rs14, %rs13;
$L__BB0_16:
	mov.u32 	%r21, %r230;
	not.b32 	%r73, %r21;
	add.s32 	%r22, %r55, %r73;
	add.s32 	%r230, %r21, 1;
	setp.ge.s32 	%p14, %r230, %r55;
	mov.u32 	%r244, %r21;
	@%p14 bra 	$L__BB0_31;
	sub.s32 	%r75, %r20, %r21;
	setp.lt.u32 	%p15, %r75, 15;
	mov.u32 	%r239, %r230;
	mov.u32 	%r244, %r21;
	@%p15 bra 	$L__BB0_21;
	and.b32  	%r76, %r22, -16;
	neg.s32 	%r232, %r76;
	shl.b32 	%r77, %r21, 2;
	add.s32 	%r79, %r68, %r77;
	add.s32 	%r231, %r79, 32;
	mov.u32 	%r233, %r21;
	mov.u32 	%r244, %r21;
$L__BB0_19:
	.pragma "nounroll";
	add.s32 	%r80, %r233, 1;
	ld.shared.f32 	%f103, [%r231+-28];
	shl.b32 	%r81, %r244, 2;
	add.s32 	%r83, %r68, %r81;
	ld.shared.f32 	%f104, [%r83];
	setp.gt.f32 	%p16, %f103, %f104;
	selp.b32 	%r84, %r80, %r244, %p16;
	ld.shared.f32 	%f105, [%r231+-24];
	shl.b32 	%r85, %r84, 2;
	add.s32 	%r86, %r68, %r85;
	ld.shared.f32 	%f106, [%r86];
	setp.gt.f32 	%p17, %f105, %f106;
	add.s32 	%r87, %r233, 2;
	selp.b32 	%r88, %r87, %r84, %p17;
	ld.shared.f32 	%f107, [%r231+-20];
	shl.b32 	%r89, %r88, 2;
	add.s32 	%r90, %r68, %r89;
	ld.shared.f32 	%f108, [%r90];
	setp.gt.f32 	%p18, %f107, %f108;
	add.s32 	%r91, %r233, 3;
	selp.b32 	%r92, %r91, %r88, %p18;
	ld.shared.f32 	%f109, [%r231+-16];
	shl.b32 	%r93, %r92, 2;
	add.s32 	%r94, %r68, %r93;
	ld.shared.f32 	%f110, [%r94];
	setp.gt.f32 	%p19, %f109, %f110;
	add.s32 	%r95, %r233, 4;
	selp.b32 	%r96, %r95, %r92, %p19;
	ld.shared.f32 	%f111, [%r231+-12];
	shl.b32 	%r97, %r96, 2;
	add.s32 	%r98, %r68, %r97;
	ld.shared.f32 	%f112, [%r98];
	setp.gt.f32 	%p20, %f111, %f112;
	add.s32 	%r99, %r233, 5;
	selp.b32 	%r100, %r99, %r96, %p20;
	ld.shared.f32 	%f113, [%r231+-8];
	shl.b32 	%r101, %r100, 2;
	add.s32 	%r102, %r68, %r101;
	ld.shared.f32 	%f114, [%r102];
	setp.gt.f32 	%p21, %f113, %f114;
	add.s32 	%r103, %r233, 6;
	selp.b32 	%r104, %r103, %r100, %p21;
	ld.shared.f32 	%f115, [%r231+-4];
	shl.b32 	%r105, %r104, 2;
	add.s32 	%r106, %r68, %r105;
	ld.shared.f32 	%f116, [%r106];
	setp.gt.f32 	%p22, %f115, %f116;
	add.s32 	%r107, %r233, 7;
	selp.b32 	%r108, %r107, %r104, %p22;
	ld.shared.f32 	%f117, [%r231];
	shl.b32 	%r109, %r108, 2;
	add.s32 	%r110, %r68, %r109;
	ld.shared.f32 	%f118, [%r110];
	setp.gt.f32 	%p23, %f117, %f118;
	add.s32 	%r111, %r233, 8;
	selp.b32 	%r112, %r111, %r108, %p23;
	ld.shared.f32 	%f119, [%r231+4];
	shl.b32 	%r113, %r112, 2;
	add.s32 	%r114, %r68, %r113;
	ld.shared.f32 	%f120, [%r114];
	setp.gt.f32 	%p24, %f119, %f120;
	add.s32 	%r115, %r233, 9;
	selp.b32 	%r116, %r115, %r112, %p24;
	ld.shared.f32 	%f121, [%r231+8];
	shl.b32 	%r117, %r116, 2;
	add.s32 	%r118, %r68, %r117;
	ld.shared.f32 	%f122, [%r118];
	setp.gt.f32 	%p25, %f121, %f122;
	add.s32 	%r119, %r233, 10;
	selp.b32 	%r120, %r119, %r116, %p25;
	ld.shared.f32 	%f123, [%r231+12];
	shl.b32 	%r121, %r120, 2;
	add.s32 	%r122, %r68, %r121;
	ld.shared.f32 	%f124, [%r122];
	setp.gt.f32 	%p26, %f123, %f124;
	add.s32 	%r123, %r233, 11;
	selp.b32 	%r124, %r123, %r120, %p26;
	ld.shared.f32 	%f125, [%r231+16];
	shl.b32 	%r125, %r124, 2;
	add.s32 	%r126, %r68, %r125;
	ld.shared.f32 	%f126, [%r126];
	setp.gt.f32 	%p27, %f125, %f126;
	add.s32 	%r127, %r233, 12;
	selp.b32 	%r128, %r127, %r124, %p27;
	ld.shared.f32 	%f127, [%r231+20];
	shl.b32 	%r129, %r128, 2;
	add.s32 	%r130, %r68, %r129;
	ld.shared.f32 	%f128, [%r130];
	setp.gt.f32 	%p28, %f127, %f128;
	add.s32 	%r131, %r233, 13;
	selp.b32 	%r132, %r131, %r128, %p28;
	ld.shared.f32 	%f129, [%r231+24];
	shl.b32 	%r133, %r132, 2;
	add.s32 	%r134, %r68, %r133;
	ld.shared.f32 	%f130, [%r134];
	setp.gt.f32 	%p29, %f129, %f130;
	add.s32 	%r135, %r233, 14;
	selp.b32 	%r136, %r135, %r132, %p29;
	ld.shared.f32 	%f131, [%r231+28];
	shl.b32 	%r137, %r136, 2;
	add.s32 	%r138, %r68, %r137;
	ld.shared.f32 	%f132, [%r138];
	setp.gt.f32 	%p30, %f131, %f132;
	add.s32 	%r139, %r233, 15;
	selp.b32 	%r140, %r139, %r136, %p30;
	ld.shared.f32 	%f133, [%r231+32];
	shl.b32 	%r141, %r140, 2;
	add.s32 	%r142, %r68, %r141;
	ld.shared.f32 	%f134, [%r142];
	setp.gt.f32 	%p31, %f133, %f134;
	add.s32 	%r233, %r233, 16;
	selp.b32 	%r244, %r233, %r140, %p31;
	add.s32 	%r232, %r232, 16;
	add.s32 	%r231, %r231, 64;
	setp.ne.s32 	%p32, %r232, 0;
	@%p32 bra 	$L__BB0_19;
	add.s32 	%r239, %r233, 1;
$L__BB0_21:
	and.b32  	%r143, %r22, 15;
	setp.eq.s32 	%p33, %r143, 0;
	@%p33 bra 	$L__BB0_31;
	not.b16 	%rs9, %rs14;
	add.s16 	%rs10, %rs9, %rs1;
	cvt.u32.u16 	%r145, %rs10;
	and.b32  	%r38, %r145, 15;
	add.s32 	%r146, %r38, -1;
	setp.lt.u32 	%p34, %r146, 7;
	@%p34 bra 	$L__BB0_24;
	shl.b32 	%r147, %r239, 2;
	add.s32 	%r149, %r68, %r147;
	ld.shared.f32 	%f135, [%r149];
	shl.b32 	%r150, %r244, 2;
	add.s32 	%r151, %r68, %r150;
	ld.shared.f32 	%f136, [%r151];
	setp.gt.f32 	%p35, %f135, %f136;
	selp.b32 	%r152, %r239, %r244, %p35;
	add.s32 	%r153, %r239, 1;
	ld.shared.f32 	%f137, [%r149+4];
	shl.b32 	%r154, %r152, 2;
	add.s32 	%r155, %r68, %r154;
	ld.shared.f32 	%f138, [%r155];
	setp.gt.f32 	%p36, %f137, %f138;
	selp.b32 	%r156, %r153, %r152, %p36;
	add.s32 	%r157, %r239, 2;
	ld.shared.f32 	%f139, [%r149+8];
	shl.b32 	%r158, %r156, 2;
	add.s32 	%r159, %r68, %r158;
	ld.shared.f32 	%f140, [%r159];
	setp.gt.f32 	%p37, %f139, %f140;
	selp.b32 	%r160, %r157, %r156, %p37;
	add.s32 	%r161, %r239, 3;
	ld.shared.f32 	%f141, [%r149+12];
	shl.b32 	%r162, %r160, 2;
	add.s32 	%r163, %r68, %r162;
	ld.shared.f32 	%f142, [%r163];
	setp.gt.f32 	%p38, %f141, %f142;
	selp.b32 	%r164, %r161, %r160, %p38;
	add.s32 	%r165, %r239, 4;
	ld.shared.f32 	%f143, [%r149+16];
	shl.b32 	%r166, %r164, 2;
	add.s32 	%r167, %r68, %r166;
	ld.shared.f32 	%f144, [%r167];
	setp.gt.f32 	%p39, %f143, %f144;
	selp.b32 	%r168, %r165, %r164, %p39;
	add.s32 	%r169, %r239, 5;
	ld.shared.f32 	%f145, [%r149+20];
	shl.b32 	%r170, %r168, 2;
	add.s32 	%r171, %r68, %r170;
	ld.shared.f32 	%f146, [%r171];
	setp.gt.f32 	%p40, %f145, %f146;
	selp.b32 	%r172, %r169, %r168, %p40;
	add.s32 	%r173, %r239, 6;
	ld.shared.f32 	%f147, [%r149+24];
	shl.b32 	%r174, %r172, 2;
	add.s32 	%r175, %r68, %r174;
	ld.shared.f32 	%f148, [%r175];
	setp.gt.f32 	%p41, %f147, %f148;
	selp.b32 	%r176, %r173, %r172, %p41;
	add.s32 	%r177, %r239, 7;
	ld.shared.f32 	%f149, [%r149+28];
	shl.b32 	%r178, %r176, 2;
	add.s32 	%r179, %r68, %r178;
	ld.shared.f32 	%f150, [%r179];
	setp.gt.f32 	%p42, %f149, %f150;
	selp.b32 	%r244, %r177, %r176, %p42;
	add.s32 	%r239, %r239, 8;
$L__BB0_24:
	and.b32  	%r180, %r38, 7;
	setp.eq.s32 	%p43, %r180, 0;
	@%p43 bra 	$L__BB0_31;
	not.b16 	%rs11, %rs13;
	add.s16 	%rs12, %rs11, %rs1;
	cvt.u32.u16 	%r182, %rs12;
	and.b32  	%r183, %r182, 7;
	and.b32  	%r44, %r182, 3;
	add.s32 	%r184, %r183, -1;
	setp.lt.u32 	%p44, %r184, 3;
	@%p44 bra 	$L__BB0_27;
	shl.b32 	%r185, %r239, 2;
	add.s32 	%r187, %r68, %r185;
	ld.shared.f32 	%f151, [%r187];
	shl.b32 	%r188, %r244, 2;
	add.s32 	%r189, %r68, %r188;
	ld.shared.f32 	%f152, [%r189];
	setp.gt.f32 	%p45, %f151, %f152;
	selp.b32 	%r190, %r239, %r244, %p45;
	add.s32 	%r191, %r239, 1;
	ld.shared.f32 	%f153, [%r187+4];
	shl.b32 	%r192, %r190, 2;
	add.s32 	%r193, %r68, %r192;
	ld.shared.f32 	%f154, [%r193];
	setp.gt.f32 	%p46, %f153, %f154;
	selp.b32 	%r194, %r191, %r190, %p46;
	add.s32 	%r195, %r239, 2;
	ld.shared.f32 	%f155, [%r187+8];
	shl.b32 	%r196, %r194, 2;
	add.s32 	%r197, %r68, %r196;
	ld.shared.f32 	%f156, [%r197];
	setp.gt.f32 	%p47, %f155, %f156;
	selp.b32 	%r198, %r195, %r194, %p47;
	add.s32 	%r199, %r239, 3;
	ld.shared.f32 	%f157, [%r187+12];
	shl.b32 	%r200, %r198, 2;
	add.s32 	%r201, %r68, %r200;
	ld.shared.f32 	%f158, [%r201];
	setp.gt.f32 	%p48, %f157, %f158;
	selp.b32 	%r244, %r199, %r198, %p48;
	add.s32 	%r239, %r239, 4;
$L__BB0_27:
	setp.eq.s32 	%p49, %r44, 0;
	@%p49 bra 	$L__BB0_31;
	shl.b32 	%r202, %r239, 2;
	add.s32 	%r50, %r68, %r202;
	ld.shared.f32 	%f159, [%r50];
	shl.b32 	%r204, %r244, 2;
	add.s32 	%r205, %r68, %r204;
	ld.shared.f32 	%f160, [%r205];
	setp.gt.f32 	%p50, %f159, %f160;
	selp.b32 	%r244, %r239, %r244, %p50;
	setp.eq.s32 	%p51, %r44, 1;
	@%p51 bra 	$L__BB0_31;
	add.s32 	%r206, %r239, 1;
	ld.shared.f32 	%f161, [%r50+4];
	shl.b32 	%r207, %r244, 2;
	add.s32 	%r209, %r68, %r207;
	ld.shared.f32 	%f162, [%r209];
	setp.gt.f32 	%p52, %f161, %f162;
	selp.b32 	%r244, %r206, %r244, %p52;
	setp.eq.s32 	%p53, %r44, 2;
	@%p53 bra 	$L__BB0_31;
	add.s32 	%r210, %r239, 2;
	ld.shared.f32 	%f163, [%r50+8];
	shl.b32 	%r211, %r244, 2;
	add.s32 	%r213, %r68, %r211;
	ld.shared.f32 	%f164, [%r213];
	setp.gt.f32 	%p54, %f163, %f164;
	selp.b32 	%r244, %r210, %r244, %p54;
$L__BB0_31:
	shl.b32 	%r214, %r21, 2;
	add.s32 	%r216, %r68, %r214;
	ld.shared.f32 	%f165, [%r216];
	add.s32 	%r217, %r19, %r214;
	ld.shared.u32 	%r218, [%r217];
	shl.b32 	%r219, %r244, 2;
	add.s32 	%r220, %r68, %r219;
	ld.shared.f32 	%f166, [%r220];
	st.shared.f32 	[%r216], %f166;
	add.s32 	%r221, %r19, %r219;
	ld.shared.u32 	%r222, [%r221];
	st.shared.u32 	[%r217], %r222;
	st.shared.f32 	[%r220], %f165;
	st.shared.u32 	[%r221], %r218;
	ld.shared.f32 	%f167, [%r216];
	mul.wide.u32 	%rd25, %r21, 4;
	add.s64 	%rd26, %rd3, %rd25;
	st.global.f32 	[%rd26], %f167;
	ld.shared.u32 	%r223, [%r217];
	add.s64 	%rd27, %rd4, %rd25;
	st.global.u32 	[%rd27], %r223;
	setp.ne.s32 	%p55, %r230, %r57;
	add.s16 	%rs14, %rs14, 1;
	add.s16 	%rs13, %rs13, 1;
	@%p55 bra 	$L__BB0_16;
$L__BB0_32:
	ret;

}


// ===== COMPILED SASS (sm_100) =====

	.target	sm_100

	.elftype	@"ET_EXEC"


//--------------------- .note.nv.tkinfo           --------------------------
	.section	.note.nv.tkinfo,"",@"SHT_NOTE"
	.sectionflags	@"SHF_NOTE_NV_TKINFO"
	.tkinfo
        /*0018*/ 	.word	0x00000002
        /*0030*/ 	.string	""
        /*0030*/ 	.string	"ptxas"
        /*0030*/ 	.string	"Cuda compilation tools, release 13.0, V13.0.88"
        /*0030*/ 	.string	"Build cuda_13.0.r13.0/compiler.36424714_0"
        /*0030*/ 	.string	"-arch sm_100 -m 64 "



//--------------------- .note.nv.cuinfo           --------------------------
	.section	.note.nv.cuinfo,"",@"SHT_NOTE"
	.sectionflags	@"SHF_NOTE_NV_CUINFO"
        /*0018*/ 	.short	0x0002
        /*001a*/ 	.short	0x0064
        /*001c*/ 	.short	0x0082
	.zero		2


//--------------------- .nv.info                  --------------------------
	.section	.nv.info,"",@"SHT_CUDA_INFO"
	.align	4


	//----- nvinfo : EIATTR_REGCOUNT
	.align		4
        /*0000*/ 	.byte	0x04, 0x2f
        /*0002*/ 	.short	(.L_1 - .L_0)
	.align		4
.L_0:
        /*0004*/ 	.word	index@(dot_topk_kernel)
        /*0008*/ 	.word	0x00000020


	//----- nvinfo : EIATTR_FRAME_SIZE
	.align		4
.L_1:
        /*000c*/ 	.byte	0x04, 0x11
        /*000e*/ 	.short	(.L_3 - .L_2)
	.align		4
.L_2:
        /*0010*/ 	.word	index@(dot_topk_kernel)
        /*0014*/ 	.word	0x00000000


	//----- nvinfo : EIATTR_MIN_STACK_SIZE
	.align		4
.L_3:
        /*0018*/ 	.byte	0x04, 0x12
        /*001a*/ 	.short	(.L_5 - .L_4)
	.align		4
.L_4:
        /*001c*/ 	.word	index@(dot_topk_kernel)
        /*0020*/ 	.word	0x00000000
.L_5:


//--------------------- .nv.compat                --------------------------
	.section	.nv.compat,"",@"SHT_CUDA_COMPAT_INFO"
	.align	4
        /*0000*/ 	.byte	0x02, 0x09, 0x00, 0x00, 0x02, 0x02, 0x01, 0x00, 0x02, 0x05, 0x05, 0x00, 0x03, 0x07, 0x01, 0x01
        /*0010*/ 	.byte	0x02, 0x03, 0x00, 0x00, 0x02, 0x06, 0x01, 0x00, 0x04, 0x0b, 0x08, 0x00, 0x09, 0x00, 0x00, 0x00
        /*0020*/ 	.byte	0x00, 0x00, 0x00, 0x00


//--------------------- .nv.info.dot_topk_kernel  --------------------------
	.section	.nv.info.dot_topk_kernel,"",@"SHT_CUDA_INFO"
	.sectionflags	@""
	.align	4


	//----- nvinfo : EIATTR_CUDA_API_VERSION
	.align		4
        /*0000*/ 	.byte	0x04, 0x37
        /*0002*/ 	.short	(.L_7 - .L_6)
.L_6:
        /*0004*/ 	.word	0x00000082


	//----- nvinfo : EIATTR_KPARAM_INFO
	.align		4
.L_7:
        /*0008*/ 	.byte	0x04, 0x17
        /*000a*/ 	.short	(.L_9 - .L_8)
.L_8:
        /*000c*/ 	.word	0x00000000
        /*0010*/ 	.short	0x0006
        /*0012*/ 	.short	0x0028
        /*0014*/ 	.byte	0x00, 0xf0, 0x11, 0x00


	//----- nvinfo : EIATTR_KPARAM_INFO
	.align		4
.L_9:
        /*0018*/ 	.byte	0x04, 0x17
        /*001a*/ 	.short	(.L_11 - .L_10)
.L_10:
        /*001c*/ 	.word	0x00000000
        /*0020*/ 	.short	0x0005
        /*0022*/ 	.short	0x0024
        /*0024*/ 	.byte	0x00, 0xf0, 0x11, 0x00


	//----- nvinfo : EIATTR_KPARAM_INFO
	.align		4
.L_11:
        /*0028*/ 	.byte	0x04, 0x17
        /*002a*/ 	.short	(.L_13 - .L_12)
.L_12:
        /*002c*/ 	.word	0x00000000
        /*0030*/ 	.short	0x0004
        /*0032*/ 	.short	0x0020
        /*0034*/ 	.byte	0x00, 0xf0, 0x11, 0x00


	//----- nvinfo : EIATTR_KPARAM_INFO
	.align		4
.L_13:
        /*0038*/ 	.byte	0x04, 0x17
        /*003a*/ 	.short	(.L_15 - .L_14)
.L_14:
        /*003c*/ 	.word	0x00000000
        /*0040*/ 	.short	0x0003
        /*0042*/ 	.short	0x0018
        /*0044*/ 	.byte	0x00, 0xf5, 0x21, 0x00


	//----- nvinfo : EIATTR_KPARAM_INFO
	.align		4
.L_15:
        /*0048*/ 	.byte	0x04, 0x17
        /*004a*/ 	.short	(.L_17 - .L_16)
.L_16:
        /*004c*/ 	.word	0x00000000
        /*0050*/ 	.short	0x0002
        /*0052*/ 	.short	0x0010
        /*0054*/ 	.byte	0x00, 0xf5, 0x21, 0x00


	//----- nvinfo : EIATTR_KPARAM_INFO
	.align		4
.L_17:
        /*0058*/ 	.byte	0x04, 0x17
        /*005a*/ 	.short	(.L_19 - .L_18)
.L_18:
        /*005c*/ 	.word	0x00000000
        /*0060*/ 	.short	0x0001
        /*0062*/ 	.short	0x0008
        /*0064*/ 	.byte	0x00, 0xf5, 0x21, 0x00


	//----- nvinfo : EIATTR_KPARAM_INFO
	.align		4
.L_19:
        /*0068*/ 	.byte	0x04, 0x17
        /*006a*/ 	.short	(.L_21 - .L_20)
.L_20:
        /*006c*/ 	.word	0x00000000
        /*0070*/ 	.short	0x0000
        /*0072*/ 	.short	0x0000
        /*0074*/ 	.byte	0x00, 0xf5, 0x21, 0x00


	//----- nvinfo : EIATTR_SPARSE_MMA_MASK
	.align		4
.L_21:
        /*0078*/ 	.byte	0x03, 0x50
        /*007a*/ 	.short	0x0000


	//----- nvinfo : EIATTR_MAXREG_COUNT
	.align		4
        /*007c*/ 	.byte	0x03, 0x1b
        /*007e*/ 	.short	0x00ff


	//----- nvinfo : EIATTR_NUM_BARRIERS
	.align		4
        /*0080*/ 	.byte	0x02, 0x4c
        /*0082*/ 	.byte	0x01
	.zero		1


	//----- nvinfo : EIATTR_MERCURY_ISA_VERSION
	.align		4
        /*0084*/ 	.byte	0x03, 0x5f
        /*0086*/ 	.short	0x0101


	//----- nvinfo : EIATTR_VRC_CTA_INIT_COUNT
	.align		4
        /*0088*/ 	.byte	0x02, 0x4a
	.zero		1
	.zero		1


	//----- nvinfo : EIATTR_EXIT_INSTR_OFFSETS
	.align		4
        /*008c*/ 	.byte	0x04, 0x1c
        /*008e*/ 	.short	(.L_23 - .L_22)


	//   ....[0]....
.L_22:
        /*0090*/ 	.word	0x00000070


	//   ....[1]....
        /*0094*/ 	.word	0x00000a30


	//   ....[2]....
        /*0098*/ 	.word	0x00001910


	//----- nvinfo : EIATTR_CBANK_PARAM_SIZE
	.align		4
.L_23:
        /*009c*/ 	.byte	0x03, 0x19
        /*009e*/ 	.short	0x002c


	//----- nvinfo : EIATTR_PARAM_CBANK
	.align		4
        /*00a0*/ 	.byte	0x04, 0x0a
        /*00a2*/ 	.short	(.L_25 - .L_24)
	.align		4
.L_24:
        /*00a4*/ 	.word	index@(.nv.constant0.dot_topk_kernel)
        /*00a8*/ 	.short	0x0380
        /*00aa*/ 	.short	0x002c


	//----- nvinfo : EIATTR_SW_WAR
	.align		4
.L_25:
        /*00ac*/ 	.byte	0x04, 0x36
        /*00ae*/ 	.short	(.L_27 - .L_26)
.L_26:
        /*00b0*/ 	.word	0x00000008
.L_27:


//--------------------- .nv.callgraph             --------------------------
	.section	.nv.callgraph,"",@"SHT_CUDA_CALLGRAPH"
	.align	4
	.sectionentsize	8
	.align		4
        /*0000*/ 	.word	0x00000000
	.align		4
        /*0004*/ 	.word	0xffffffff
	.align		4
        /*0008*/ 	.word	0x00000000
	.align		4
        /*000c*/ 	.word	0xfffffffe
	.align		4
        /*0010*/ 	.word	0x00000000
	.align		4
        /*0014*/ 	.word	0xfffffffd
	.align		4
        /*0018*/ 	.word	0x00000000
	.align		4
        /*001c*/ 	.word	0xfffffffc


//--------------------- .text.dot_topk_kernel     --------------------------
	.section	.text.dot_topk_kernel,"ax",@progbits
	.align	128
        .global         dot_topk_kernel
        .type           dot_topk_kernel,@function
        .size           dot_topk_kernel,(.L_x_13 - dot_topk_kernel)
        .other          dot_topk_kernel,@"STO_CUDA_ENTRY STV_DEFAULT"
dot_topk_kernel:
.text.dot_topk_kernel:
[----:B------:R-:W-:Y:S01]  /*0000*/  LDC R1, c[0x0][0x37c] ;  /* 0x0000df00ff017b82 */ /* 0x000fe20000000800 */
[----:B------:R-:W0:Y:S07]  /*0010*/  S2R R0, SR_TID.X ;  /* 0x0000000000007919 */ /* 0x000e2e0000002100 */
[----:B------:R-:W0:Y:S01]  /*0020*/  S2UR UR4, SR_CTAID.X ;  /* 0x00000000000479c3 */ /* 0x000e220000002500 */
[----:B------:R-:W1:Y:S07]  /*0030*/  LDCU UR7, c[0x0][0x3a0] ;  /* 0x00007400ff0777ac */ /* 0x000e6e0008000800 */
[----:B------:R-:W0:Y:S02]  /*0040*/  LDC R3, c[0x0][0x360] ;  /* 0x0000d800ff037b82 */ /* 0x000e240000000800 */
[----:B0-----:R-:W-:-:S05]  /*0050*/  IMAD R6, R3, UR4, R0 ;  /* 0x0000000403067c24 */ /* 0x001fca000f8e0200 */
[----:B-1----:R-:W-:-:S13]  /*0060*/  ISETP.GE.AND P0, PT, R6, UR7, PT ;  /* 0x0000000706007c0c */ /* 0x002fda000bf06270 */
[----:B------:R-:W-:Y:S05]  /*0070*/  @P0 EXIT ;  /* 0x000000000000094d */ /* 0x000fea0003800000 */
[----:B------:R-:W0:Y:S01]  /*0080*/  LDCU UR10, c[0x0][0x3a4] ;  /* 0x00007480ff0a77ac */ /* 0x000e220008000800 */
[----:B------:R-:W-:Y:S01]  /*0090*/  IMAD.MOV.U32 R14, RZ, RZ, RZ ;  /* 0x000000ffff0e7224 */ /* 0x000fe200078e00ff */
[----:B------:R-:W1:Y:S01]  /*00a0*/  LDCU.64 UR8, c[0x0][0x358] ;  /* 0x00006b00ff0877ac */ /* 0x000e620008000a00 */
[----:B0-----:R-:W-:-:S09]  /*00b0*/  UISETP.GE.AND UP0, UPT, UR10, 0x1, UPT ;  /* 0x000000010a00788c */ /* 0x001fd2000bf06270 */
[----:B-1----:R-:W-:Y:S05]  /*00c0*/  BRA.U !UP0, `(.L_x_0) ;  /* 0x0000000908287547 */ /* 0x002fea000b800000 */
[----:B------:R-:W-:Y:S01]  /*00d0*/  UISETP.GE.U32.AND UP0, UPT, UR10, 0x10, UPT ;  /* 0x000000100a00788c */ /* 0x000fe2000bf06070 */
[----:B------:R-:W-:Y:S01]  /*00e0*/  IMAD.MOV.U32 R14, RZ, RZ, RZ ;  /* 0x000000ffff0e7224 */ /* 0x000fe200078e00ff */
[----:B------:R-:W-:Y:S01]  /*00f0*/  ULOP3.LUT UR4, UR10, 0xf, URZ, 0xc0, !UPT ;  /* 0x0000000f0a047892 */ /* 0x000fe2000f8ec0ff */
[----:B------:R-:W-:-:S03]  /*0100*/  IMAD.MOV.U32 R9, RZ, RZ, RZ ;  /* 0x000000ffff097224 */ /* 0x000fc600078e00ff */
[----:B------:R-:W-:-:S03]  /*0110*/  UISETP.NE.AND UP1, UPT, UR4, URZ, UPT ;  /* 0x000000ff0400728c */ /* 0x000fc6000bf25270 */
[----:B------:R-:W-:Y:S08]  /*0120*/  BRA.U !UP0, `(.L_x_1) ;  /* 0x0000000108f07547 */ /* 0x000ff0000b800000 */
[----:B------:R-:W-:Y:S01]  /*0130*/  ULOP3.LUT UR5, UR10, 0x7ffffff0, URZ, 0xc0, !UPT ;  /* 0x7ffffff00a057892 */ /* 0x000fe2000f8ec0ff */
[----:B------:R-:W-:Y:S02]  /*0140*/  IMAD.MOV.U32 R14, RZ, RZ, RZ ;  /* 0x000000ffff0e7224 */ /* 0x000fe400078e00ff */
[----:B------:R-:W-:-:S03]  /*0150*/  IMAD.MOV.U32 R7, RZ, RZ, RZ ;  /* 0x000000ffff077224 */ /* 0x000fc600078e00ff */
[----:B------:R-:W-:-:S07]  /*0160*/  IMAD.U32 R9, RZ, RZ, UR5 ;  /* 0x00000005ff097e24 */ /* 0x000fce000f8e00ff */
.L_x_2:
[----:B------:R-:W0:Y:S01]  /*0170*/  LDC.64 R2, c[0x0][0x380] ;  /* 0x0000e000ff027b82 */ /* 0x000e220000000a00 */
[----:B------:R-:W-:-:S07]  /*0180*/  IMAD R11, R6, UR10, R7 ;  /* 0x0000000a060b7c24 */ /* 0x000fce000f8e0207 */
[----:B------:R-:W1:Y:S01]  /*0190*/  LDC.64 R4, c[0x0][0x388] ;  /* 0x0000e200ff047b82 */ /* 0x000e620000000a00 */
[----:B0-----:R-:W-:-:S05]  /*01a0*/  IMAD.WIDE R2, R11, 0x4, R2 ;  /* 0x000000040b027825 */ /* 0x001fca00078e0202 */
[----:B------:R-:W2:Y:S01]  /*01b0*/  LDG.E.CONSTANT R17, desc[UR8][R2.64] ;  /* 0x0000000802117981 */ /* 0x000ea2000c1e9900 */
[----:B-1----:R-:W-:-:S03]  /*01c0*/  IMAD.WIDE.U32 R4, R7, 0x4, R4 ;  /* 0x0000000407047825 */ /* 0x002fc600078e0004 */
[----:B------:R-:W3:Y:S04]  /*01d0*/  LDG.E.CONSTANT R19, desc[UR8][R2.64+0x4] ;  /* 0x0000040802137981 */ /* 0x000ee8000c1e9900 */
[----:B------:R-:W2:Y:S04]  /*01e0*/  LDG.E.CONSTANT R16, desc[UR8][R4.64] ;  /* 0x0000000804107981 */ /* 0x000ea8000c1e9900 */
[----:B------:R-:W3:Y:S04]  /*01f0*/  LDG.E.CONSTANT R24, desc[UR8][R4.64+0x4] ;  /* 0x0000040804187981 */ /* 0x000ee8000c1e9900 */
[----:B------:R-:W4:Y:S04]  /*0200*/  LDG.E.CONSTANT R18, desc[UR8][R2.64+0x8] ;  /* 0x0000080802127981 */ /* 0x000f28000c1e9900 */
[----:B------:R-:W4:Y:S04]  /*0210*/  LDG.E.CONSTANT R21, desc[UR8][R4.64+0x8] ;  /* 0x0000080804157981 */ /* 0x000f28000c1e9900 */
[----:B------:R-:W5:Y:S04]  /*0220*/  LDG.E.CONSTANT R23, desc[UR8][R2.64+0xc] ;  /* 0x00000c0802177981 */ /* 0x000f68000c1e9900 */
        /* <DEDUP_REMOVED lines=10> */
[----:B------:R-:W5:Y:S01]  /*02d0*/  LDG.E.CONSTANT R29, desc[UR8][R4.64+0x3c] ;  /* 0x00003c08041d7981 */ /* 0x000f62000c1e9900 */
[----:B--2---:R-:W-:-:S03]  /*02e0*/  FFMA R16, R17, R16, R14 ;  /* 0x0000001011107223 */ /* 0x004fc6000000000e */
[----:B------:R-:W2:Y:S04]  /*02f0*/  LDG.E.CONSTANT R14, desc[UR8][R2.64+0x20] ;  /* 0x00002008020e7981 */ /* 0x000ea8000c1e9900 */
[----:B------:R-:W2:Y:S01]  /*0300*/  LDG.E.CONSTANT R17, desc[UR8][R4.64+0x20] ;  /* 0x0000200804117981 */ /* 0x000ea2000c1e9900 */
[----:B---3--:R-:W-:-:S03]  /*0310*/  FFMA R27, R19, R24, R16 ;  /* 0x00000018131b7223 */ /* 0x008fc60000000010 */
[----:B------:R-:W3:Y:S04]  /*0320*/  LDG.E.CONSTANT R16, desc[UR8][R2.64+0x24] ;  /* 0x0000240802107981 */ /* 0x000ee8000c1e9900 */
[----:B------:R-:W3:Y:S01]  /*0330*/  LDG.E.CONSTANT R19, desc[UR8][R4.64+0x24] ;  /* 0x0000240804137981 */ /* 0x000ee2000c1e9900 */
[----:B----4-:R-:W-:-:S03]  /*0340*/  FFMA R24, R18, R21, R27 ;  /* 0x0000001512187223 */ /* 0x010fc6000000001b */
[----:B------:R-:W4:Y:S04]  /*0350*/  LDG.E.CONSTANT R18, desc[UR8][R2.64+0x28] ;  /* 0x0000280802127981 */ /* 0x000f28000c1e9900 */
[----:B------:R-:W4:Y:S01]  /*0360*/  LDG.E.CONSTANT R21, desc[UR8][R4.64+0x28] ;  /* 0x0000280804157981 */ /* 0x000f22000c1e9900 */
[----:B-----5:R-:W-:-:S03]  /*0370*/  FFMA R27, R23, R20, R24 ;  /* 0x00000014171b7223 */ /* 0x020fc60000000018 */
[----:B------:R-:W5:Y:S04]  /*0380*/  LDG.E.CONSTANT R20, desc[UR8][R2.64+0x2c] ;  /* 0x00002c0802147981 */ /* 0x000f68000c1e9900 */
[----:B------:R-:W5:Y:S01]  /*0390*/  LDG.E.CONSTANT R23, desc[UR8][R4.64+0x2c] ;  /* 0x00002c0804177981 */ /* 0x000f62000c1e9900 */
[----:B------:R-:W-:-:S03]  /*03a0*/  FFMA R27, R22, R25, R27 ;  /* 0x00000019161b7223 */ /* 0x000fc6000000001b */
[----:B------:R-:W5:Y:S04]  /*03b0*/  LDG.E.CONSTANT R22, desc[UR8][R2.64+0x30] ;  /* 0x0000300802167981 */ /* 0x000f68000c1e9900 */
[----:B------:R-:W5:Y:S01]  /*03c0*/  LDG.E.CONSTANT R25, desc[UR8][R4.64+0x30] ;  /* 0x0000300804197981 */ /* 0x000f62000c1e9900 */
[----:B------:R-:W-:-:S03]  /*03d0*/  FFMA R28, R8, R11, R27 ;  /* 0x0000000b081c7223 */ /* 0x000fc6000000001b */
[----:B------:R-:W5:Y:S04]  /*03e0*/  LDG.E.CONSTANT R11, desc[UR8][R2.64+0x34] ;  /* 0x00003408020b7981 */ /* 0x000f68000c1e9900 */
[----:B------:R-:W5:Y:S04]  /*03f0*/  LDG.E.CONSTANT R24, desc[UR8][R4.64+0x34] ;  /* 0x0000340804187981 */ /* 0x000f68000c1e9900 */
[----:B------:R-:W5:Y:S04]  /*0400*/  LDG.E.CONSTANT R8, desc[UR8][R2.64+0x38] ;  /* 0x0000380802087981 */ /* 0x000f68000c1e9900 */
[----:B------:R-:W5:Y:S01]  /*0410*/  LDG.E.CONSTANT R27, desc[UR8][R4.64+0x38] ;  /* 0x00003808041b7981 */ /* 0x000f62000c1e9900 */
[----:B------:R-:W-:-:S04]  /*0420*/  FFMA R13, R10, R13, R28 ;  /* 0x0000000d0a0d7223 */ /* 0x000fc8000000001c */
[----:B------:R-:W-:Y:S01]  /*0430*/  FFMA R13, R12, R15, R13 ;  /* 0x0000000f0c0d7223 */ /* 0x000fe2000000000d */
[----:B------:R-:W-:-:S05]  /*0440*/  VIADD R7, R7, 0x10 ;  /* 0x0000001007077836 */ /* 0x000fca0000000000 */
[----:B------:R-:W-:Y:S01]  /*0450*/  ISETP.NE.AND P0, PT, R7, R9, PT ;  /* 0x000000090700720c */ /* 0x000fe20003f05270 */
[----:B--2---:R-:W-:-:S04]  /*0460*/  FFMA R13, R14, R17, R13 ;  /* 0x000000110e0d7223 */ /* 0x004fc8000000000d */
[----:B---3--:R-:W-:-:S04]  /*0470*/  FFMA R13, R16, R19, R13 ;  /* 0x00000013100d7223 */ /* 0x008fc8000000000d */
[----:B----4-:R-:W-:-:S04]  /*0480*/  FFMA R13, R18, R21, R13 ;  /* 0x00000015120d7223 */ /* 0x010fc8000000000d */
[----:B-----5:R-:W-:-:S04]  /*0490*/  FFMA R13, R20, R23, R13 ;  /* 0x00000017140d7223 */ /* 0x020fc8000000000d */
[----:B------:R-:W-:-:S04]  /*04a0*/  FFMA R22, R22, R25, R13 ;  /* 0x0000001916167223 */ /* 0x000fc8000000000d */
[----:B------:R-:W-:-:S04]  /*04b0*/  FFMA R11, R11, R24, R22 ;  /* 0x000000180b0b7223 */ /* 0x000fc80000000016 */
[----:B------:R-:W-:-:S04]  /*04c0*/  FFMA R11, R8, R27, R11 ;  /* 0x0000001b080b7223 */ /* 0x000fc8000000000b */
[----:B------:R-:W-:Y:S01]  /*04d0*/  FFMA R14, R26, R29, R11 ;  /* 0x0000001d1a0e7223 */ /* 0x000fe2000000000b */
[----:B------:R-:W-:Y:S06]  /*04e0*/  @P0 BRA `(.L_x_2) ;  /* 0xfffffffc00200947 */ /* 0x000fec000383ffff */
.L_x_1:
[----:B------:R-:W-:Y:S05]  /*04f0*/  BRA.U !UP1, `(.L_x_0) ;  /* 0x00000005091c7547 */ /* 0x000fea000b800000 */
[----:B------:R-:W-:Y:S02]  /*0500*/  UISETP.GE.U32.AND UP0, UPT, UR4, 0x8, UPT ;  /* 0x000000080400788c */ /* 0x000fe4000bf06070 */
[----:B------:R-:W-:-:S04]  /*0510*/  ULOP3.LUT UR5, UR10, 0x7, URZ, 0xc0, !UPT ;  /* 0x000000070a057892 */ /* 0x000fc8000f8ec0ff */
[----:B------:R-:W-:-:S03]  /*0520*/  UISETP.NE.AND UP1, UPT, UR5, URZ, UPT ;  /* 0x000000ff0500728c */ /* 0x000fc6000bf25270 */
[----:B------:R-:W-:Y:S08]  /*0530*/  BRA.U !UP0, `(.L_x_3) ;  /* 0x0000000108787547 */ /* 0x000ff0000b800000 */
        /* <DEDUP_REMOVED lines=21> */
[----:B------:R-:W-:-:S02]  /*0690*/  VIADD R9, R9, 0x8 ;  /* 0x0000000809097836 */ /* 0x000fc40000000000 */
[----:B--2---:R-:W-:-:S04]  /*06a0*/  FFMA R10, R11, R10, R14 ;  /* 0x0000000a0b0a7223 */ /* 0x004fc8000000000e */
[----:B---3--:R-:W-:-:S04]  /*06b0*/  FFMA R10, R13, R12, R10 ;  /* 0x0000000c0d0a7223 */ /* 0x008fc8000000000a */
[----:B----4-:R-:W-:-:S04]  /*06c0*/  FFMA R10, R15, R16, R10 ;  /* 0x000000100f0a7223 */ /* 0x010fc8000000000a */
[----:B-----5:R-:W-:-:S04]  /*06d0*/  FFMA R10, R17, R18, R10 ;  /* 0x00000012110a7223 */ /* 0x020fc8000000000a */
[----:B------:R-:W-:-:S04]  /*06e0*/  FFMA R10, R19, R20, R10 ;  /* 0x00000014130a7223 */ /* 0x000fc8000000000a */
[----:B------:R-:W-:-:S04]  /*06f0*/  FFMA R10, R21, R22, R10 ;  /* 0x00000016150a7223 */ /* 0x000fc8000000000a */
[----:B------:R-:W-:-:S04]  /*0700*/  FFMA R7, R7, R8, R10 ;  /* 0x0000000807077223 */ /* 0x000fc8000000000a */
[----:B------:R-:W-:-:S07]  /*0710*/  FFMA R14, R24, R23, R7 ;  /* 0x00000017180e7223 */ /* 0x000fce0000000007 */
.L_x_3:
        /* <DEDUP_REMOVED lines=17> */
[----:B------:R-:W5:Y:S01]  /*0830*/  LDG.E.CONSTANT R15, desc[UR8][R4.64+0xc] ;  /* 0x00000c08040f7981 */ /* 0x000f62000c1e9900 */
[----:B------:R-:W-:-:S02]  /*0840*/  VIADD R9, R9, 0x4 ;  /* 0x0000000409097836 */ /* 0x000fc40000000000 */
[----:B--2---:R-:W-:-:S04]  /*0850*/  FFMA R7, R7, R8, R14 ;  /* 0x0000000807077223 */ /* 0x004fc8000000000e */
[----:B---3--:R-:W-:-:S04]  /*0860*/  FFMA R7, R10, R11, R7 ;  /* 0x0000000b0a077223 */ /* 0x008fc80000000007 */
[----:B----4-:R-:W-:-:S04]  /*0870*/  FFMA R7, R12, R13, R7 ;  /* 0x0000000d0c077223 */ /* 0x010fc80000000007 */
[----:B-----5:R-:W-:-:S07]  /*0880*/  FFMA R14, R16, R15, R7 ;  /* 0x0000000f100e7223 */ /* 0x020fce0000000007 */
.L_x_4:
[----:B------:R-:W-:Y:S05]  /*0890*/  BRA.U !UP1, `(.L_x_0) ;  /* 0x0000000109347547 */ /* 0x000fea000b800000 */
[----:B------:R-:W0:Y:S01]  /*08a0*/  LDC.64 R10, c[0x0][0x380] ;  /* 0x0000e000ff0a7b82 */ /* 0x000e220000000a00 */
[----:B------:R-:W-:-:S07]  /*08b0*/  UMOV UR4, URZ ;  /* 0x000000ff00047c82 */ /* 0x000fce0008000000 */
[----:B------:R-:W1:Y:S02]  /*08c0*/  LDC.64 R12, c[0x0][0x388] ;  /* 0x0000e200ff0c7b82 */ /* 0x000e640000000a00 */
.L_x_5:
[----:B------:R-:W-:Y:S02]  /*08d0*/  IMAD R3, R6, UR10, R9 ;  /* 0x0000000a06037c24 */ /* 0x000fe4000f8e0209 */
[----:B-1----:R-:W-:-:S04]  /*08e0*/  IMAD.WIDE.U32 R4, R9, 0x4, R12 ;  /* 0x0000000409047825 */ /* 0x002fc800078e000c */
[----:B0-----:R-:W-:Y:S02]  /*08f0*/  IMAD.WIDE R2, R3, 0x4, R10 ;  /* 0x0000000403027825 */ /* 0x001fe400078e020a */
[----:B------:R-:W2:Y:S04]  /*0900*/  LDG.E.CONSTANT R4, desc[UR8][R4.64] ;  /* 0x0000000804047981 */ /* 0x000ea8000c1e9900 */
[----:B------:R-:W2:Y:S01]  /*0910*/  LDG.E.CONSTANT R3, desc[UR8][R2.64] ;  /* 0x0000000802037981 */ /* 0x000ea2000c1e9900 */
[----:B------:R-:W-:Y:S01]  /*0920*/  UIADD3 UR4, UPT, UPT, UR4, 0x1, URZ ;  /* 0x0000000104047890 */ /* 0x000fe2000fffe0ff */
[----:B------:R-:W-:-:S03]  /*0930*/  VIADD R9, R9, 0x1 ;  /* 0x0000000109097836 */ /* 0x000fc60000000000 */
[----:B------:R-:W-:Y:S01]  /*0940*/  UISETP.NE.AND UP0, UPT, UR4, UR6, UPT ;  /* 0x000000060400728c */ /* 0x000fe2000bf05270 */
[----:B--2---:R-:W-:-:S08]  /*0950*/  FFMA R14, R3, R4, R14 ;  /* 0x00000004030e7223 */ /* 0x004fd0000000000e */
[----:B------:R-:W-:Y:S05]  /*0960*/  BRA.U UP0, `(.L_x_5) ;  /* 0xfffffffd00d87547 */ /* 0x000fea000b83ffff */
.L_x_0:
[----:B------:R-:W0:Y:S01]  /*0970*/  S2UR UR5, SR_CgaCtaId ;  /* 0x00000000000579c3 */ /* 0x000e220000008800 */
[----:B------:R-:W-:-:S07]  /*0980*/  UMOV UR4, 0x400 ;  /* 0x0000040000047882 */ /* 0x000fce0000000000 */
[----:B------:R-:W1:Y:S01]  /*0990*/  LDC R2, c[0x0][0x3a8] ;  /* 0x0000ea00ff027b82 */ /* 0x000e620000000800 */
[----:B0-----:R-:W-:-:S04]  /*09a0*/  ULEA UR5, UR5, UR4, 0x18 ;  /* 0x0000000405057291 */ /* 0x001fc8000f8ec0ff */
[----:B------:R-:W-:Y:S02]  /*09b0*/  ULEA UR6, UR7, UR5, 0x2 ;  /* 0x0000000507067291 */ /* 0x000fe4000f8e10ff */
[----:B------:R-:W-:Y:S02]  /*09c0*/  LEA R3, R6, UR5, 0x2 ;  /* 0x0000000506037c11 */ /* 0x000fe4000f8e10ff */
[----:B-1----:R-:W-:Y:S02]  /*09d0*/  ISETP.GE.AND P0, PT, R2, 0x1, PT ;  /* 0x000000010200780c */ /* 0x002fe40003f06270 */
[----:B------:R-:W-:Y:S01]  /*09e0*/  LEA R5, R6, UR6, 0x2 ;  /* 0x0000000606057c11 */ /* 0x000fe2000f8e10ff */
[----:B------:R0:W-:Y:S01]  /*09f0*/  STS [R3], R14 ;  /* 0x0000000e03007388 */ /* 0x0001e20000000800 */
[----:B------:R-:W-:-:S03]  /*0a00*/  ISETP.NE.OR P0, PT, R0, RZ, !P0 ;  /* 0x000000ff0000720c */ /* 0x000fc60004705670 */
[----:B------:R0:W-:Y:S01]  /*0a10*/  STS [R5], R6 ;  /* 0x0000000605007388 */ /* 0x0001e20000000800 */
[----:B------:R-:W-:Y:S09]  /*0a20*/  BAR.SYNC.DEFER_BLOCKING 0x0 ;  /* 0x0000000000007b1d */ /* 0x000ff20000010000 */
[----:B0-----:R-:W-:Y:S05]  /*0a30*/  @P0 EXIT ;  /* 0x000000000000094d */ /* 0x001fea0003800000 */
[----:B------:R-:W-:Y:S01]  /*0a40*/  PRMT R0, RZ, 0x7610, R0 ;  /* 0x00007610ff007816 */ /* 0x000fe20000000000 */
[----:B------:R-:W0:Y:S01]  /*0a50*/  LDCU.U16 UR7, c[0x0][0x3a0] ;  /* 0x00007400ff0777ac */ /* 0x000e220008000400 */
[----:B------:R-:W-:Y:S01]  /*0a60*/  PRMT R2, RZ, 0x7610, R2 ;  /* 0x00007610ff027816 */ /* 0x000fe20000000002 */
[----:B------:R-:W-:-:S06]  /*0a70*/  UMOV UR4, URZ ;  /* 0x000000ff00047c82 */ /* 0x000fcc0008000000 */
.L_x_11:
[----:B-1----:R-:W1:Y:S01]  /*0a80*/  LDC R6, c[0x0][0x3a0] ;  /* 0x0000e800ff067b82 */ /* 0x002e620000000800 */
[----:B------:R-:W-:Y:S01]  /*0a90*/  IMAD.U32 R3, RZ, RZ, UR4 ;  /* 0x00000004ff037e24 */ /* 0x000fe2000f8e00ff */
[----:B------:R-:W-:-:S03]  /*0aa0*/  UIADD3 UR4, UPT, UPT, UR4, 0x1, URZ ;  /* 0x0000000104047890 */ /* 0x000fc6000fffe0ff */
[----:B------:R-:W-:-:S03]  /*0ab0*/  IMAD.MOV.U32 R8, RZ, RZ, R3 ;  /* 0x000000ffff087224 */ /* 0x000fc600078e0003 */
[----:B-1----:R-:W-:-:S13]  /*0ac0*/  ISETP.LE.AND P0, PT, R6, UR4, PT ;  /* 0x0000000406007c0c */ /* 0x002fda000bf03270 */
[----:B------:R-:W-:Y:S05]  /*0ad0*/  @P0 BRA `(.L_x_6) ;  /* 0x0000000c00280947 */ /* 0x000fea0003800000 */
[----:B------:R-:W-:Y:S01]  /*0ae0*/  IADD3 R4, PT, PT, -R3, -0x2, R6 ;  /* 0xfffffffe03047810 */ /* 0x000fe20007ffe106 */
[----:B------:R-:W-:Y:S02]  /*0af0*/  IMAD.U32 R5, RZ, RZ, UR4 ;  /* 0x00000004ff057e24 */ /* 0x000fe4000f8e00ff */
[----:B------:R-:W-:Y:S01]  /*0b00*/  IMAD.MOV.U32 R8, RZ, RZ, R3 ;  /* 0x000000ffff087224 */ /* 0x000fe200078e0003 */
[----:B------:R-:W-:Y:S02]  /*0b10*/  ISETP.GE.U32.AND P0, PT, R4, 0xf, PT ;  /* 0x0000000f0400780c */ /* 0x000fe40003f06070 */
[----:B------:R-:W-:-:S05]  /*0b20*/  LOP3.LUT R4, RZ, R3, RZ, 0x33, !PT ;  /* 0x00000003ff047212 */ /* 0x000fca00078e33ff */
[----:B------:R-:W-:-:S06]  /*0b30*/  IMAD.IADD R4, R4, 0x1, R6 ;  /* 0x0000000104047824 */ /* 0x000fcc00078e0206 */
[----:B------:R-:W-:Y:S05]  /*0b40*/  @!P0 BRA `(.L_x_7) ;  /* 0x0000000400708947 */ /* 0x000fea0003800000 */
[----:B------:R-:W-:Y:S01]  /*0b50*/  LEA R6, R3, UR5, 0x2 ;  /* 0x0000000503067c11 */ /* 0x000fe2000f8e10ff */
[--C-:B------:R-:W-:Y:S01]  /*0b60*/  IMAD.MOV.U32 R5, RZ, RZ, R3.reuse ;  /* 0x000000ffff057224 */ /* 0x100fe200078e0003 */
[----:B------:R-:W-:Y:S01]  /*0b70*/  LOP3.LUT R7, R4, 0xfffffff0, RZ, 0xc0, !PT ;  /* 0xfffffff004077812 */ /* 0x000fe200078ec0ff */
[----:B------:R-:W-:Y:S02]  /*0b80*/  IMAD.MOV.U32 R8, RZ, RZ, R3 ;  /* 0x000000ffff087224 */ /* 0x000fe400078e0003 */
[----:B------:R-:W-:Y:S02]  /*0b90*/  VIADD R6, R6, 0x20 ;  /* 0x0000002006067836 */ /* 0x000fe40000000000 */
[----:B------:R-:W-:-:S07]  /*0ba0*/  IMAD.MOV R7, RZ, RZ, -R7 ;  /* 0x000000ffff077224 */ /* 0x000fce00078e0a07 */
.L_x_8:
[----:B------:R-:W-:Y:S01]  /*0bb0*/  LEA R10, R8, UR5, 0x2 ;  /* 0x00000005080a7c11 */ /* 0x000fe2000f8e10ff */
[----:B------:R-:W-:Y:S01]  /*0bc0*/  LDS R9, [R6+-0x1c] ;  /* 0xffffe40006097984 */ /* 0x000fe20000000800 */
[----:B------:R-:W-:-:S04]  /*0bd0*/  VIADD R7, R7, 0x10 ;  /* 0x0000001007077836 */ /* 0x000fc80000000000 */
[----:B------:R-:W1:Y:S01]  /*0be0*/  LDS R10, [R10] ;  /* 0x000000000a0a7984 */ /* 0x000e620000000800 */
[----:B------:R-:W-:Y:S02]  /*0bf0*/  ISETP.NE.AND P1, PT, R7, RZ, PT ;  /* 0x000000ff0700720c */ /* 0x000fe40003f25270 */
[----:B-1----:R-:W-:Y:S02]  /*0c00*/  FSETP.GT.AND P0, PT, R9, R10, PT ;  /* 0x0000000a0900720b */ /* 0x002fe40003f04000 */
[----:B------:R-:W-:Y:S11]  /*0c10*/  LDS R9, [R6+-0x18] ;  /* 0xffffe80006097984 */ /* 0x000ff60000000800 */
[----:B------:R-:W-:-:S05]  /*0c20*/  @P0 VIADD R8, R5, 0x1 ;  /* 0x0000000105080836 */ /* 0x000fca0000000000 */
[----:B------:R-:W-:-:S05]  /*0c30*/  LEA R11, R8, UR5, 0x2 ;  /* 0x00000005080b7c11 */ /* 0x000fca000f8e10ff */
[----:B------:R-:W1:Y:S02]  /*0c40*/  LDS R12, [R11] ;  /* 0x000000000b0c7984 */ /* 0x000e640000000800 */
[----:B-1----:R-:W-:Y:S02]  /*0c50*/  FSETP.GT.AND P0, PT, R9, R12, PT ;  /* 0x0000000c0900720b */ /* 0x002fe40003f04000 */
[----:B------:R-:W-:Y:S11]  /*0c60*/  LDS R9, [R6+-0x14] ;  /* 0xffffec0006097984 */ /* 0x000ff60000000800 */
[----:B------:R-:W-:-:S05]  /*0c70*/  @P0 VIADD R8, R5, 0x2 ;  /* 0x0000000205080836 */ /* 0x000fca0000000000 */
[----:B------:R-:W-:-:S06]  /*0c80*/  LEA R12, R8, UR5, 0x2 ;  /* 0x00000005080c7c11 */ /* 0x000fcc000f8e10ff */
        /* <DEDUP_REMOVED lines=22> */
[----:B------:R-:W-:Y:S11]  /*0df0*/  LDS R9, [R6] ;  /* 0x0000000006097984 */ /* 0x000ff60000000800 */
[----:B------:R-:W-:-:S05]  /*0e00*/  @P0 VIADD R8, R5, 0x7 ;  /* 0x0000000705080836 */ /* 0x000fca0000000000 */
[----:B------:R-:W-:-:S05]  /*0e10*/  LEA R11, R8, UR5, 0x2 ;  /* 0x00000005080b7c11 */ /* 0x000fca000f8e10ff */
[----:B------:R-:W1:Y:S02]  /*0e20*/  LDS R14, [R11] ;  /* 0x000000000b0e7984 */ /* 0x000e640000000800 */
[----:B-1----:R-:W-:Y:S02]  /*0e30*/  FSETP.GT.AND P0, PT, R9, R14, PT ;  /* 0x0000000e0900720b */ /* 0x002fe40003f04000 */
[----:B------:R-:W-:Y:S11]  /*0e40*/  LDS R9, [R6+0x4] ;  /* 0x0000040006097984 */ /* 0x000ff60000000800 */
[----:B------:R-:W-:-:S05]  /*0e50*/  @P0 VIADD R8, R5, 0x8 ;  /* 0x0000000805080836 */ /* 0x000fca0000000000 */
[----:B------:R-:W-:-:S06]  /*0e60*/  LEA R12, R8, UR5, 0x2 ;  /* 0x00000005080c7c11 */ /* 0x000fcc000f8e10ff */
        /* <DEDUP_REMOVED lines=9> */
[----:B------:R-:W-:-:S05]  /*0f00*/  LEA R11, R8, UR5, 0x2 ;  /* 0x00000005080b7c11 */ /* 0x000fca000f8e10ff */
[----:B------:R-:W1:Y:S02]  /*0f10*/  LDS R14, [R11] ;  /* 0x000000000b0e7984 */ /* 0x000e640000000800 */
[----:B-1----:R-:W-:Y:S02]  /*0f20*/  FSETP.GT.AND P0, PT, R9, R14, PT ;  /* 0x0000000e0900720b */ /* 0x002fe40003f04000 */
[----:B------:R-:W-:Y:S11]  /*0f30*/  LDS R9, [R6+0x10] ;  /* 0x0000100006097984 */ /* 0x000ff60000000800 */
[----:B------:R-:W-:-:S04]  /*0f40*/  @P0 IADD3 R8, PT, PT, R5, 0xb, RZ ;  /* 0x0000000b05080810 */ /* 0x000fc80007ffe0ff */
        /* <DEDUP_REMOVED lines=18> */
[----:B------:R1:W-:Y:S02]  /*1070*/  LDS R9, [R6+0x20] ;  /* 0x0000200006097984 */ /* 0x0003e40000000800 */
[----:B-1----:R-:W-:-:S09]  /*1080*/  VIADD R6, R6, 0x40 ;  /* 0x0000004006067836 */ /* 0x002fd20000000000 */
[C---:B------:R-:W-:Y:S02]  /*1090*/  @P0 VIADD R8, R5.reuse, 0xf ;  /* 0x0000000f05080836 */ /* 0x040fe40000000000 */
[----:B------:R-:W-:-:S03]  /*10a0*/  VIADD R5, R5, 0x10 ;  /* 0x0000001005057836 */ /* 0x000fc60000000000 */
[----:B------:R-:W-:-:S06]  /*10b0*/  LEA R10, R8, UR5, 0x2 ;  /* 0x00000005080a7c11 */ /* 0x000fcc000f8e10ff */
[----:B------:R-:W1:Y:S02]  /*10c0*/  LDS R10, [R10] ;  /* 0x000000000a0a7984 */ /* 0x000e640000000800 */
[----:B-1----:R-:W-:-:S04]  /*10d0*/  FSETP.GT.AND P0, PT, R9, R10, PT ;  /* 0x0000000a0900720b */ /* 0x002fc80003f04000 */
[----:B------:R-:W-:Y:S01]  /*10e0*/  SEL R8, R5, R8, P0 ;  /* 0x0000000805087207 */ /* 0x000fe20000000000 */
[----:B------:R-:W-:Y:S08]  /*10f0*/  @P1 BRA `(.L_x_8) ;  /* 0xfffffff800ac1947 */ /* 0x000ff0000383ffff */
[----:B------:R-:W-:-:S07]  /*1100*/  VIADD R5, R5, 0x1 ;  /* 0x0000000105057836 */ /* 0x000fce0000000000 */
.L_x_7:
[----:B------:R-:W-:-:S13]  /*1110*/  LOP3.LUT P0, RZ, R4, 0xf, RZ, 0xc0, !PT ;  /* 0x0000000f04ff7812 */ /* 0x000fda000780c0ff */
[----:B------:R-:W-:Y:S05]  /*1120*/  @!P0 BRA `(.L_x_6) ;  /* 0x0000000400948947 */ /* 0x000fea0003800000 */
[----:B------:R-:W-:-:S05]  /*1130*/  LOP3.LUT R4, RZ, R2, RZ, 0x33, !PT ;  /* 0x00000002ff047212 */ /* 0x000fca00078e33ff */
[----:B0-----:R-:W-:-:S05]  /*1140*/  VIADD R4, R4, UR7 ;  /* 0x0000000704047c36 */ /* 0x001fca0008000000 */
[----:B------:R-:W-:-:S04]  /*1150*/  LOP3.LUT R4, R4, 0xf, RZ, 0xc0, !PT ;  /* 0x0000000f04047812 */ /* 0x000fc800078ec0ff */
[C---:B------:R-:W-:Y:S01]  /*1160*/  LOP3.LUT P0, RZ, R4.reuse, 0x7, RZ, 0xc0, !PT ;  /* 0x0000000704ff7812 */ /* 0x040fe2000780c0ff */
[----:B------:R-:W-:-:S05]  /*1170*/  VIADD R6, R4, 0xffffffff ;  /* 0xffffffff04067836 */ /* 0x000fca0000000000 */
[----:B------:R-:W-:-:S13]  /*1180*/  ISETP.GE.U32.AND P1, PT, R6, 0x7, PT ;  /* 0x000000070600780c */ /* 0x000fda0003f26070 */
[----:B------:R-:W-:Y:S05]  /*1190*/  @!P1 BRA `(.L_x_9) ;  /* 0x0000000000a89947 */ /* 0x000fea0003800000 */
[----:B------:R-:W-:Y:S02]  /*11a0*/  LEA R7, R8, UR5, 0x2 ;  /* 0x0000000508077c11 */ /* 0x000fe4000f8e10ff */
[----:B------:R-:W-:-:S04]  /*11b0*/  LEA R4, R5, UR5, 0x2 ;  /* 0x0000000505047c11 */ /* 0x000fc8000f8e10ff */
[----:B------:R-:W-:Y:S04]  /*11c0*/  LDS R7, [R7] ;  /* 0x0000000007077984 */ /* 0x000fe80000000800 */
[----:B------:R-:W0:Y:S02]  /*11d0*/  LDS R6, [R4] ;  /* 0x0000000004067984 */ /* 0x000e240000000800 */
[----:B0-----:R-:W-:Y:S02]  /*11e0*/  FSETP.GT.AND P1, PT, R6, R7, PT ;  /* 0x000000070600720b */ /* 0x001fe40003f24000 */
[----:B------:R-:W-:Y:S02]  /*11f0*/  LDS R6, [R4+0x4] ;  /* 0x0000040004067984 */ /* 0x000fe40000000800 */
[----:B------:R-:W-:-:S04]  /*1200*/  SEL R8, R5, R8, P1 ;  /* 0x0000000805087207 */ /* 0x000fc80000800000 */
[----:B------:R-:W-:-:S06]  /*1210*/  LEA R9, R8, UR5, 0x2 ;  /* 0x0000000508097c11 */ /* 0x000fcc000f8e10ff */
[----:B------:R-:W0:Y:S02]  /*1220*/  LDS R9, [R9] ;  /* 0x0000000009097984 */ /* 0x000e240000000800 */
[----:B0-----:R-:W-:Y:S02]  /*1230*/  FSETP.GT.AND P1, PT, R6, R9, PT ;  /* 0x000000090600720b */ /* 0x001fe40003f24000 */
[----:B------:R-:W-:Y:S11]  /*1240*/  LDS R6, [R4+0x8] ;  /* 0x0000080004067984 */ /* 0x000ff60000000800 */
[----:B------:R-:W-:-:S05]  /*1250*/  @P1 VIADD R8, R5, 0x1 ;  /* 0x0000000105081836 */ /* 0x000fca0000000000 */
[----:B------:R-:W-:-:S05]  /*1260*/  LEA R10, R8, UR5, 0x2 ;  /* 0x00000005080a7c11 */ /* 0x000fca000f8e10ff */
[----:B------:R-:W0:Y:S02]  /*1270*/  LDS R7, [R10] ;  /* 0x000000000a077984 */ /* 0x000e240000000800 */
[----:B0-----:R-:W-:Y:S02]  /*1280*/  FSETP.GT.AND P1, PT, R6, R7, PT ;  /* 0x000000070600720b */ /* 0x001fe40003f24000 */
[----:B------:R-:W-:Y:S11]  /*1290*/  LDS R6, [R4+0xc] ;  /* 0x00000c0004067984 */ /* 0x000ff60000000800 */
[----:B------:R-:W-:-:S05]  /*12a0*/  @P1 VIADD R8, R5, 0x2 ;  /* 0x0000000205081836 */ /* 0x000fca0000000000 */
[----:B------:R-:W-:-:S06]  /*12b0*/  LEA R7, R8, UR5, 0x2 ;  /* 0x0000000508077c11 */ /* 0x000fcc000f8e10ff */
        /* <DEDUP_REMOVED lines=13> */
[----:B------:R-:W-:-:S04]  /*1390*/  @P1 IADD3 R8, PT, PT, R5, 0x5, RZ ;  /* 0x0000000505081810 */ /* 0x000fc80007ffe0ff */
[----:B------:R-:W-:-:S06]  /*13a0*/  LEA R7, R8, UR5, 0x2 ;  /* 0x0000000508077c11 */ /* 0x000fcc000f8e10ff */
[----:B------:R-:W0:Y:S02]  /*13b0*/  LDS R7, [R7] ;  /* 0x0000000007077984 */ /* 0x000e240000000800 */
[----:B0-----:R-:W-:Y:S02]  /*13c0*/  FSETP.GT.AND P1, PT, R6, R7, PT ;  /* 0x000000070600720b */ /* 0x001fe40003f24000 */
[----:B------:R-:W-:Y:S11]  /*13d0*/  LDS R6, [R4+0x1c] ;  /* 0x00001c0004067984 */ /* 0x000ff60000000800 */
[----:B------:R-:W-:-:S05]  /*13e0*/  @P1 VIADD R8, R5, 0x6 ;  /* 0x0000000605081836 */ /* 0x000fca0000000000 */
[----:B------:R-:W-:-:S06]  /*13f0*/  LEA R9, R8, UR5, 0x2 ;  /* 0x0000000508097c11 */ /* 0x000fcc000f8e10ff */
[----:B------:R-:W0:Y:S02]  /*1400*/  LDS R9, [R9] ;  /* 0x0000000009097984 */ /* 0x000e240000000800 */
[----:B0-----:R-:W-:-:S13]  /*1410*/  FSETP.GT.AND P1, PT, R6, R9, PT ;  /* 0x000000090600720b */ /* 0x001fda0003f24000 */
[C---:B------:R-:W-:Y:S02]  /*1420*/  @P1 VIADD R8, R5.reuse, 0x7 ;  /* 0x0000000705081836 */ /* 0x040fe40000000000 */
[----:B------:R-:W-:-:S07]  /*1430*/  VIADD R5, R5, 0x8 ;  /* 0x0000000805057836 */ /* 0x000fce0000000000 */
.L_x_9:
[----:B------:R-:W-:Y:S05]  /*1440*/  @!P0 BRA `(.L_x_6) ;  /* 0x0000000000cc8947 */ /* 0x000fea0003800000 */
[----:B------:R-:W-:-:S05]  /*1450*/  LOP3.LUT R4, RZ, R0, RZ, 0x33, !PT ;  /* 0x00000000ff047212 */ /* 0x000fca00078e33ff */
[----:B------:R-:W-:-:S05]  /*1460*/  VIADD R4, R4, UR7 ;  /* 0x0000000704047c36 */ /* 0x000fca0008000000 */
[----:B------:R-:W-:-:S04]  /*1470*/  LOP3.LUT R4, R4, 0xffff, RZ, 0xc0, !PT ;  /* 0x0000ffff04047812 */ /* 0x000fc800078ec0ff */
[C---:B------:R-:W-:Y:S02]  /*1480*/  LOP3.LUT R6, R4.reuse, 0x7, RZ, 0xc0, !PT ;  /* 0x0000000704067812 */ /* 0x040fe400078ec0ff */
[----:B------:R-:W-:-:S03]  /*1490*/  LOP3.LUT R7, R4, 0x3, RZ, 0xc0, !PT ;  /* 0x0000000304077812 */ /* 0x000fc600078ec0ff */
[----:B------:R-:W-:Y:S01]  /*14a0*/  VIADD R6, R6, 0xffffffff ;  /* 0xffffffff06067836 */ /* 0x000fe20000000000 */
[----:B------:R-:W-:-:S04]  /*14b0*/  ISETP.NE.AND P0, PT, R7, RZ, PT ;  /* 0x000000ff0700720c */ /* 0x000fc80003f05270 */
        /* <DEDUP_REMOVED lines=24> */
.L_x_10:
[----:B------:R-:W-:Y:S05]  /*1640*/  @!P0 BRA `(.L_x_6) ;  /* 0x00000000004c8947 */ /* 0x000fea0003800000 */
[----:B------:R-:W-:Y:S02]  /*1650*/  LEA R9, R8, UR5, 0x2 ;  /* 0x0000000508097c11 */ /* 0x000fe4000f8e10ff */
[----:B------:R-:W-:Y:S02]  /*1660*/  LEA R6, R5, UR5, 0x2 ;  /* 0x0000000505067c11 */ /* 0x000fe4000f8e10ff */
[----:B------:R-:W-:Y:S02]  /*1670*/  ISETP.NE.AND P1, PT, R7, 0x1, PT ;  /* 0x000000010700780c */ /* 0x000fe40003f25270 */
[----:B------:R-:W-:Y:S04]  /*1680*/  LDS R9, [R9] ;  /* 0x0000000009097984 */ /* 0x000fe80000000800 */
[----:B------:R-:W0:Y:S02]  /*1690*/  LDS R4, [R6] ;  /* 0x0000000006047984 */ /* 0x000e240000000800 */
[----:B0-----:R-:W-:-:S04]  /*16a0*/  FSETP.GT.AND P0, PT, R4, R9, PT ;  /* 0x000000090400720b */ /* 0x001fc80003f04000 */
[----:B------:R-:W-:Y:S01]  /*16b0*/  SEL R8, R5, R8, P0 ;  /* 0x0000000805087207 */ /* 0x000fe20000000000 */
[----:B------:R-:W-:Y:S08]  /*16c0*/  @!P1 BRA `(.L_x_6) ;  /* 0x00000000002c9947 */ /* 0x000ff00003800000 */
[----:B------:R-:W-:Y:S01]  /*16d0*/  LEA R9, R8, UR5, 0x2 ;  /* 0x0000000508097c11 */ /* 0x000fe2000f8e10ff */
[----:B------:R-:W-:Y:S01]  /*16e0*/  LDS R4, [R6+0x4] ;  /* 0x0000040006047984 */ /* 0x000fe20000000800 */
[----:B------:R-:W-:-:S04]  /*16f0*/  ISETP.NE.AND P0, PT, R7, 0x2, PT ;  /* 0x000000020700780c */ /* 0x000fc80003f05270 */
[----:B------:R-:W0:Y:S02]  /*1700*/  LDS R9, [R9] ;  /* 0x0000000009097984 */ /* 0x000e240000000800 */
[----:B0-----:R-:W-:-:S07]  /*1710*/  FSETP.GT.AND P1, PT, R4, R9, PT ;  /* 0x000000090400720b */ /* 0x001fce0003f24000 */
[----:B------:R-:W-:Y:S06]  /*1720*/  @P0 LDS R4, [R6+0x8] ;  /* 0x0000080006040984 */ /* 0x000fec0000000800 */
[----:B------:R-:W-:-:S05]  /*1730*/  @P1 VIADD R8, R5, 0x1 ;  /* 0x0000000105081836 */ /* 0x000fca0000000000 */
[----:B------:R-:W-:-:S06]  /*1740*/  @P0 LEA R7, R8, UR5, 0x2 ;  /* 0x0000000508070c11 */ /* 0x000fcc000f8e10ff */
[----:B------:R-:W0:Y:S02]  /*1750*/  @P0 LDS R7, [R7] ;  /* 0x0000000007070984 */ /* 0x000e240000000800 */
[----:B0-----:R-:W-:-:S13]  /*1760*/  FSETP.GT.AND P1, PT, R4, R7, P0 ;  /* 0x000000070400720b */ /* 0x001fda0000724000 */
[----:B------:R-:W-:-:S07]  /*1770*/  @P1 VIADD R8, R5, 0x2 ;  /* 0x0000000205081836 */ /* 0x000fce0000000000 */
.L_x_6:
[C---:B------:R-:W-:Y:S01]  /*1780*/  LEA R17, R8.reuse, UR5, 0x2 ;  /* 0x0000000508117c11 */ /* 0x040fe2000f8e10ff */
[----:B------:R-:W1:Y:S01]  /*1790*/  LDC.64 R4, c[0x0][0x390] ;  /* 0x0000e400ff047b82 */ /* 0x000e620000000a00 */
[C---:B------:R-:W-:Y:S01]  /*17a0*/  LEA R14, R3.reuse, UR5, 0x2 ;  /* 0x00000005030e7c11 */ /* 0x040fe2000f8e10ff */
[----:B------:R-:W2:Y:S01]  /*17b0*/  LDCU UR10, c[0x0][0x3a8] ;  /* 0x00007500ff0a77ac */ /* 0x000ea20008000800 */
[----:B------:R-:W-:Y:S01]  /*17c0*/  LEA R9, R3, UR6, 0x2 ;  /* 0x0000000603097c11 */ /* 0x000fe2000f8e10ff */
[----:B------:R-:W3:Y:S01]  /*17d0*/  LDS R19, [R17] ;  /* 0x0000000011137984 */ /* 0x000ee20000000800 */
[----:B------:R-:W-:Y:S01]  /*17e0*/  LEA R11, R8, UR6, 0x2 ;  /* 0x00000006080b7c11 */ /* 0x000fe2000f8e10ff */
[----:B------:R-:W-:Y:S02]  /*17f0*/  VIADD R2, R2, 0x1 ;  /* 0x0000000102027836 */ /* 0x000fe40000000000 */
[----:B------:R-:W-:Y:S01]  /*1800*/  LDS R8, [R14] ;  /* 0x000000000e087984 */ /* 0x000fe20000000800 */
[----:B------:R-:W4:Y:S01]  /*1810*/  LDC.64 R6, c[0x0][0x398] ;  /* 0x0000e600ff067b82 */ /* 0x000f220000000a00 */
[----:B------:R-:W-:-:S02]  /*1820*/  VIADD R0, R0, 0x1 ;  /* 0x0000000100007836 */ /* 0x000fc40000000000 */
[----:B------:R-:W-:Y:S01]  /*1830*/  LDS R10, [R9] ;  /* 0x00000000090a7984 */ /* 0x000fe20000000800 */
[----:B--2---:R-:W-:Y:S01]  /*1840*/  UISETP.NE.AND UP0, UPT, UR4, UR10, UPT ;  /* 0x0000000a0400728c */ /* 0x004fe2000bf05270 */
[----:B-1----:R-:W-:-:S04]  /*1850*/  IMAD.WIDE.U32 R4, R3, 0x4, R4 ;  /* 0x0000000403047825 */ /* 0x002fc800078e0004 */
[----:B----4-:R-:W-:Y:S01]  /*1860*/  IMAD.WIDE.U32 R6, R3, 0x4, R6 ;  /* 0x0000000403067825 */ /* 0x010fe200078e0006 */
[----:B---3--:R-:W-:Y:S04]  /*1870*/  STS [R14], R19 ;  /* 0x000000130e007388 */ /* 0x008fe80000000800 */
[----:B------:R-:W1:Y:S04]  /*1880*/  LDS R12, [R11] ;  /* 0x000000000b0c7984 */ /* 0x000e680000000800 */
[----:B-1----:R-:W-:Y:S04]  /*1890*/  STS [R9], R12 ;  /* 0x0000000c09007388 */ /* 0x002fe80000000800 */
[----:B------:R-:W-:Y:S04]  /*18a0*/  STS [R17], R8 ;  /* 0x0000000811007388 */ /* 0x000fe80000000800 */
[----:B------:R-:W-:Y:S04]  /*18b0*/  STS [R11], R10 ;  /* 0x0000000a0b007388 */ /* 0x000fe80000000800 */
[----:B------:R-:W1:Y:S04]  /*18c0*/  LDS R13, [R14] ;  /* 0x000000000e0d7984 */ /* 0x000e680000000800 */
[----:B------:R-:W2:Y:S04]  /*18d0*/  LDS R15, [R9] ;  /* 0x00000000090f7984 */ /* 0x000ea80000000800 */
[----:B-1----:R1:W-:Y:S04]  /*18e0*/  STG.E desc[UR8][R4.64], R13 ;  /* 0x0000000d04007986 */ /* 0x0023e8000c101908 */
[----:B--2---:R1:W-:Y:S01]  /*18f0*/  STG.E desc[UR8][R6.64], R15 ;  /* 0x0000000f06007986 */ /* 0x0043e2000c101908 */
[----:B------:R-:W-:Y:S05]  /*1900*/  BRA.U UP0, `(.L_x_11) ;  /* 0xfffffff1005c7547 */ /* 0x000fea000b83ffff */
[----:B0-----:R-:W-:Y:S05]  /*1910*/  EXIT ;  /* 0x000000000000794d */ /* 0x001fea0003800000 */
.L_x_12:
[----:B------:R-:W-:-:S00]  /*1920*/  BRA `(.L_x_12) ;  /* 0xfffffffc00fc7947 */ /* 0x000fc0000383ffff */
[----:B------:R-:W-:-:S00]  /*1930*/  NOP ;  /* 0x0000000000007918 */ /* 0x000fc00000000000 */
        /* <DEDUP_REMOVED lines=12> */
.L_x_13:


//--------------------- .nv.shared.dot_topk_kernel --------------------------
	.section	.nv.shared.dot_topk_kernel,"aw",@nobits
	.sectionflags	@""
	.align	16
	.zero		1024


//--------------------- .nv.shared.reserved.0     --------------------------
	.section	.nv.shared.reserved.0,"aw",@nobits
	.weak		__nv_reservedSMEM_offset_0_alias
	.size		__nv_reservedSMEM_offset_0_alias, 0, 64
	.other		__nv_reservedSMEM_offset_0_alias,@"STO_CUDA_RESERVED_SHARED STV_DEFAULT"
__nv_reservedSMEM_offset_0_alias:
	.zero		0
	.zero		64


//--------------------- .nv.constant0.dot_topk_kernel --------------------------
	.section	.nv.constant0.dot_topk_kernel,"a",@progbits
	.sectionflags	@""
	.align	4
.nv.constant0.dot_topk_kernel:
	.zero		940


//--------------------- SYMBOLS --------------------------

	.type		.nv.reservedSmem.offset0,@object
	.size		.nv.reservedSmem.offset0,0x4
	.type		.nv.reservedSmem.cap,@object
	.size		.nv.reservedSmem.cap,0x4
